//
// Generated by NVIDIA NVVM Compiler
//
// Compiler Build ID: CL-36424714
// Cuda compilation tools, release 13.0, V13.0.88
// Based on NVVM 20.0.0
//

.version 9.0
.target sm_100
.address_size 64

	// .globl	_Z15calculateAnglesPfS_S_

.visible .entry _Z15calculateAnglesPfS_S_(
	.param .u64 .ptr .align 1 _Z15calculateAnglesPfS_S__param_0,
	.param .u64 .ptr .align 1 _Z15calculateAnglesPfS_S__param_1,
	.param .u64 .ptr .align 1 _Z15calculateAnglesPfS_S__param_2
)
{
	.reg .pred 	%p<2>;
	.reg .b32 	%r<5>;
	.reg .b32 	%f<49>;
	.reg .b64 	%rd<19>;

	ld.param.u64 	%rd10, [_Z15calculateAnglesPfS_S__param_0];
	ld.param.u64 	%rd11, [_Z15calculateAnglesPfS_S__param_1];
	ld.param.u64 	%rd12, [_Z15calculateAnglesPfS_S__param_2];
	cvta.to.global.u64 	%rd13, %rd12;
	cvta.to.global.u64 	%rd14, %rd11;
	cvta.to.global.u64 	%rd15, %rd10;
	add.s64 	%rd18, %rd15, 32;
	add.s64 	%rd17, %rd14, 32;
	add.s64 	%rd16, %rd13, 32;
	mov.b32 	%r4, 0;
$L__BB0_1:
	ld.global.f32 	%f1, [%rd18+-32];
	ld.global.f32 	%f2, [%rd17+-32];
	mul.f32 	%f3, %f1, %f2;
	st.global.f32 	[%rd16+-32], %f3;
	ld.global.f32 	%f4, [%rd18+-28];
	ld.global.f32 	%f5, [%rd17+-28];
	mul.f32 	%f6, %f4, %f5;
	st.global.f32 	[%rd16+-28], %f6;
	ld.global.f32 	%f7, [%rd18+-24];
	ld.global.f32 	%f8, [%rd17+-24];
	mul.f32 	%f9, %f7, %f8;
	st.global.f32 	[%rd16+-24], %f9;
	ld.global.f32 	%f10, [%rd18+-20];
	ld.global.f32 	%f11, [%rd17+-20];
	mul.f32 	%f12, %f10, %f11;
	st.global.f32 	[%rd16+-20], %f12;
	ld.global.f32 	%f13, [%rd18+-16];
	ld.global.f32 	%f14, [%rd17+-16];
	mul.f32 	%f15, %f13, %f14;
	st.global.f32 	[%rd16+-16], %f15;
	ld.global.f32 	%f16, [%rd18+-12];
	ld.global.f32 	%f17, [%rd17+-12];
	mul.f32 	%f18, %f16, %f17;
	st.global.f32 	[%rd16+-12], %f18;
	ld.global.f32 	%f19, [%rd18+-8];
	ld.global.f32 	%f20, [%rd17+-8];
	mul.f32 	%f21, %f19, %f20;
	st.global.f32 	[%rd16+-8], %f21;
	ld.global.f32 	%f22, [%rd18+-4];
	ld.global.f32 	%f23, [%rd17+-4];
	mul.f32 	%f24, %f22, %f23;
	st.global.f32 	[%rd16+-4], %f24;
	ld.global.f32 	%f25, [%rd18];
	ld.global.f32 	%f26, [%rd17];
	mul.f32 	%f27, %f25, %f26;
	st.global.f32 	[%rd16], %f27;
	ld.global.f32 	%f28, [%rd18+4];
	ld.global.f32 	%f29, [%rd17+4];
	mul.f32 	%f30, %f28, %f29;
	st.global.f32 	[%rd16+4], %f30;
	ld.global.f32 	%f31, [%rd18+8];
	ld.global.f32 	%f32, [%rd17+8];
	mul.f32 	%f33, %f31, %f32;
	st.global.f32 	[%rd16+8], %f33;
	ld.global.f32 	%f34, [%rd18+12];
	ld.global.f32 	%f35, [%rd17+12];
	mul.f32 	%f36, %f34, %f35;
	st.global.f32 	[%rd16+12], %f36;
	ld.global.f32 	%f37, [%rd18+16];
	ld.global.f32 	%f38, [%rd17+16];
	mul.f32 	%f39, %f37, %f38;
	st.global.f32 	[%rd16+16], %f39;
	ld.global.f32 	%f40, [%rd18+20];
	ld.global.f32 	%f41, [%rd17+20];
	mul.f32 	%f42, %f40, %f41;
	st.global.f32 	[%rd16+20], %f42;
	ld.global.f32 	%f43, [%rd18+24];
	ld.global.f32 	%f44, [%rd17+24];
	mul.f32 	%f45, %f43, %f44;
	st.global.f32 	[%rd16+24], %f45;
	ld.global.f32 	%f46, [%rd18+28];
	ld.global.f32 	%f47, [%rd17+28];
	mul.f32 	%f48, %f46, %f47;
	st.global.f32 	[%rd16+28], %f48;
	add.s32 	%r4, %r4, 16;
	add.s64 	%rd18, %rd18, 64;
	add.s64 	%rd17, %rd17, 64;
	add.s64 	%rd16, %rd16, 64;
	setp.ne.s32 	%p1, %r4, 100000;
	@%p1 bra 	$L__BB0_1;
	ret;

}


// ===== COMPILED SASS (sm_100) =====

	.target	sm_100

	.elftype	@"ET_EXEC"


//--------------------- .note.nv.tkinfo           --------------------------
	.section	.note.nv.tkinfo,"",@"SHT_NOTE"
	.sectionflags	@"SHF_NOTE_NV_TKINFO"
	.tkinfo
        /*0018*/ 	.word	0x00000002
        /*0030*/ 	.string	""
        /*0030*/ 	.string	"ptxas"
        /*0030*/ 	.string	"Cuda compilation tools, release 13.0, V13.0.88"
        /*0030*/ 	.string	"Build cuda_13.0.r13.0/compiler.36424714_0"
        /*0030*/ 	.string	"-arch sm_100 -m 64 "



//--------------------- .note.nv.cuinfo           --------------------------
	.section	.note.nv.cuinfo,"",@"SHT_NOTE"
	.sectionflags	@"SHF_NOTE_NV_CUINFO"
        /*0018*/ 	.short	0x0002
        /*001a*/ 	.short	0x0064
        /*001c*/ 	.short	0x0082
	.zero		2


//--------------------- .nv.info                  --------------------------
	.section	.nv.info,"",@"SHT_CUDA_INFO"
	.align	4


	//----- nvinfo : EIATTR_REGCOUNT
	.align		4
        /*0000*/ 	.byte	0x04, 0x2f
        /*0002*/ 	.short	(.L_1 - .L_0)
	.align		4
.L_0:
        /*0004*/ 	.word	index@(_Z15calculateAnglesPfS_S_)
        /*0008*/ 	.word	0x00000012


	//----- nvinfo : EIATTR_FRAME_SIZE
	.align		4
.L_1:
        /*000c*/ 	.byte	0x04, 0x11
        /*000e*/ 	.short	(.L_3 - .L_2)
	.align		4
.L_2:
        /*0010*/ 	.word	index@(_Z15calculateAnglesPfS_S_)
        /*0014*/ 	.word	0x00000000


	//----- nvinfo : EIATTR_MIN_STACK_SIZE
	.align		4
.L_3:
        /*0018*/ 	.byte	0x04, 0x12
        /*001a*/ 	.short	(.L_5 - .L_4)
	.align		4
.L_4:
        /*001c*/ 	.word	index@(_Z15calculateAnglesPfS_S_)
        /*0020*/ 	.word	0x00000000
.L_5:


//--------------------- .nv.compat                --------------------------
	.section	.nv.compat,"",@"SHT_CUDA_COMPAT_INFO"
	.align	4
        /*0000*/ 	.byte	0x02, 0x09, 0x00, 0x00, 0x02, 0x02, 0x01, 0x00, 0x02, 0x05, 0x05, 0x00, 0x03, 0x07, 0x01, 0x01
        /*0010*/ 	.byte	0x02, 0x03, 0x00, 0x00, 0x02, 0x06, 0x01, 0x00, 0x04, 0x0b, 0x08, 0x00, 0x09, 0x00, 0x00, 0x00
        /*0020*/ 	.byte	0x00, 0x00, 0x00, 0x00


//--------------------- .nv.info._Z15calculateAnglesPfS_S_ --------------------------
	.section	.nv.info._Z15calculateAnglesPfS_S_,"",@"SHT_CUDA_INFO"
	.sectionflags	@""
	.align	4


	//----- nvinfo : EIATTR_CUDA_API_VERSION
	.align		4
        /*0000*/ 	.byte	0x04, 0x37
        /*0002*/ 	.short	(.L_7 - .L_6)
.L_6:
        /*0004*/ 	.word	0x00000082


	//----- nvinfo : EIATTR_KPARAM_INFO
	.align		4
.L_7:
        /*0008*/ 	.byte	0x04, 0x17
        /*000a*/ 	.short	(.L_9 - .L_8)
.L_8:
        /*000c*/ 	.word	0x00000000
        /*0010*/ 	.short	0x0002
        /*0012*/ 	.short	0x0010
        /*0014*/ 	.byte	0x00, 0xf5, 0x21, 0x00


	//----- nvinfo : EIATTR_KPARAM_INFO
	.align		4
.L_9:
        /*0018*/ 	.byte	0x04, 0x17
        /*001a*/ 	.short	(.L_11 - .L_10)
.L_10:
        /*001c*/ 	.word	0x00000000
        /*0020*/ 	.short	0x0001
        /*0022*/ 	.short	0x0008
        /*0024*/ 	.byte	0x00, 0xf5, 0x21, 0x00


	//----- nvinfo : EIATTR_KPARAM_INFO
	.align		4
.L_11:
        /*0028*/ 	.byte	0x04, 0x17
        /*002a*/ 	.short	(.L_13 - .L_12)
.L_12:
        /*002c*/ 	.word	0x00000000
        /*0030*/ 	.short	0x0000
        /*0032*/ 	.short	0x0000
        /*0034*/ 	.byte	0x00, 0xf5, 0x21, 0x00


	//----- nvinfo : EIATTR_SPARSE_MMA_MASK
	.align		4
.L_13:
        /*0038*/ 	.byte	0x03, 0x50
        /*003a*/ 	.short	0x0000


	//----- nvinfo : EIATTR_MAXREG_COUNT
	.align		4
        /*003c*/ 	.byte	0x03, 0x1b
        /*003e*/ 	.short	0x00ff


	//----- nvinfo : EIATTR_MERCURY_ISA_VERSION
	.align		4
        /*0040*/ 	.byte	0x03, 0x5f
        /*0042*/ 	.short	0x0101


	//----- nvinfo : EIATTR_VRC_CTA_INIT_COUNT
	.align		4
        /*0044*/ 	.byte	0x02, 0x4a
	.zero		1
	.zero		1


	//----- nvinfo : EIATTR_EXIT_INSTR_OFFSETS
	.align		4
        /*0048*/ 	.byte	0x04, 0x1c
        /*004a*/ 	.short	(.L_15 - .L_14)


	//   ....[0]....
.L_14:
        /*004c*/ 	.word	0x000005f0


	//----- nvinfo : EIATTR_CBANK_PARAM_SIZE
	.align		4
.L_15:
        /*0050*/ 	.byte	0x03, 0x19
        /*0052*/ 	.short	0x0018


	//----- nvinfo : EIATTR_PARAM_CBANK
	.align		4
        /*0054*/ 	.byte	0x04, 0x0a
        /*0056*/ 	.short	(.L_17 - .L_16)
	.align		4
.L_16:
        /*0058*/ 	.word	index@(.nv.constant0._Z15calculateAnglesPfS_S_)
        /*005c*/ 	.short	0x0380
        /*005e*/ 	.short	0x0018


	//----- nvinfo : EIATTR_SW_WAR
	.align		4
.L_17:
        /*0060*/ 	.byte	0x04, 0x36
        /*0062*/ 	.short	(.L_19 - .L_18)
.L_18:
        /*0064*/ 	.word	0x00000008
.L_19:


//--------------------- .nv.callgraph             --------------------------
	.section	.nv.callgraph,"",@"SHT_CUDA_CALLGRAPH"
	.align	4
	.sectionentsize	8
	.align		4
        /*0000*/ 	.word	0x00000000
	.align		4
        /*0004*/ 	.word	0xffffffff
	.align		4
        /*0008*/ 	.word	0x00000000
	.align		4
        /*000c*/ 	.word	0xfffffffe
	.align		4
        /*0010*/ 	.word	0x00000000
	.align		4
        /*0014*/ 	.word	0xfffffffd
	.align		4
        /*0018*/ 	.word	0x00000000
	.align		4
        /*001c*/ 	.word	0xfffffffc


//--------------------- .text._Z15calculateAnglesPfS_S_ --------------------------
	.section	.text._Z15calculateAnglesPfS_S_,"ax",@progbits
	.align	128
        .global         _Z15calculateAnglesPfS_S_
        .type           _Z15calculateAnglesPfS_S_,@function
        .size           _Z15calculateAnglesPfS_S_,(.L_x_2 - _Z15calculateAnglesPfS_S_)
        .other          _Z15calculateAnglesPfS_S_,@"STO_CUDA_ENTRY STV_DEFAULT"
_Z15calculateAnglesPfS_S_:
.text._Z15calculateAnglesPfS_S_:
[----:B------:R-:W-:Y:S01]  /*0000*/  LDC R1, c[0x0][0x37c] ;  /* 0x0000df00ff017b82 */ /* 0x000fe20000000800 */
[----:B------:R-:W0:Y:S01]  /*0010*/  LDCU.128 UR4, c[0x0][0x380] ;  /* 0x00007000ff0477ac */ /* 0x000e220008000c00 */
[----:B------:R-:W1:Y:S01]  /*0020*/  LDCU.64 UR10, c[0x0][0x390] ;  /* 0x00007200ff0a77ac */ /* 0x000e620008000a00 */
[----:B------:R-:W2:Y:S01]  /*0030*/  LDCU.64 UR12, c[0x0][0x358] ;  /* 0x00006b00ff0c77ac */ /* 0x000ea20008000a00 */
[----:B0-----:R-:W-:Y:S02]  /*0040*/  UIADD3 UR8, UP0, UPT, UR4, 0x20, URZ ;  /* 0x0000002004087890 */ /* 0x001fe4000ff1e0ff */
[----:B------:R-:W-:Y:S02]  /*0050*/  UIADD3 UR6, UP1, UPT, UR6, 0x20, URZ ;  /* 0x0000002006067890 */ /* 0x000fe4000ff3e0ff */
[----:B-1----:R-:W-:Y:S02]  /*0060*/  UIADD3 UR4, UP2, UPT, UR10, 0x20, URZ ;  /* 0x000000200a047890 */ /* 0x002fe4000ff5e0ff */
[----:B------:R-:W-:Y:S01]  /*0070*/  UIADD3.X UR9, UPT, UPT, URZ, UR5, URZ, UP0, !UPT ;  /* 0x00000005ff097290 */ /* 0x000fe200087fe4ff */
[----:B------:R-:W-:Y:S01]  /*0080*/  MOV R9, UR8 ;  /* 0x0000000800097c02 */ /* 0x000fe20008000f00 */
[----:B------:R-:W-:Y:S01]  /*0090*/  UIADD3.X UR7, UPT, UPT, URZ, UR7, URZ, UP1, !UPT ;  /* 0x00000007ff077290 */ /* 0x000fe20008ffe4ff */
[----:B------:R-:W-:Y:S01]  /*00a0*/  MOV R0, UR6 ;  /* 0x0000000600007c02 */ /* 0x000fe20008000f00 */
[----:B------:R-:W-:Y:S01]  /*00b0*/  UIADD3.X UR5, UPT, UPT, URZ, UR11, URZ, UP2, !UPT ;  /* 0x0000000bff057290 */ /* 0x000fe200097fe4ff */
[----:B------:R-:W-:Y:S01]  /*00c0*/  MOV R8, UR4 ;  /* 0x0000000400087c02 */ /* 0x000fe20008000f00 */
[----:B------:R-:W-:Y:S01]  /*00d0*/  UMOV UR4, URZ ;  /* 0x000000ff00047c82 */ /* 0x000fe20008000000 */
[----:B------:R-:W-:-:S02]  /*00e0*/  MOV R10, UR9 ;  /* 0x00000009000a7c02 */ /* 0x000fc40008000f00 */
[----:B------:R-:W-:Y:S02]  /*00f0*/  MOV R3, UR7 ;  /* 0x0000000700037c02 */ /* 0x000fe40008000f00 */
[----:B--2---:R-:W-:-:S07]  /*0100*/  MOV R11, UR5 ;  /* 0x00000005000b7c02 */ /* 0x004fce0008000f00 */
.L_x_0:
[----:B------:R-:W-:Y:S02]  /*0110*/  MOV R4, R9 ;  /* 0x0000000900047202 */ /* 0x000fe40000000f00 */
[----:B------:R-:W-:Y:S02]  /*0120*/  MOV R5, R10 ;  /* 0x0000000a00057202 */ /* 0x000fe40000000f00 */
[----:B------:R-:W-:-:S03]  /*0130*/  MOV R2, R0 ;  /* 0x0000000000027202 */ /* 0x000fc60000000f00 */
[----:B--2---:R-:W2:Y:S04]  /*0140*/  LDG.E R0, desc[UR12][R4.64+-0x20] ;  /* 0xffffe00c04007981 */ /* 0x004ea8000c1e1900 */
[----:B------:R-:W2:Y:S01]  /*0150*/  LDG.E R7, desc[UR12][R2.64+-0x20] ;  /* 0xffffe00c02077981 */ /* 0x000ea2000c1e1900 */
[----:B------:R-:W-:Y:S01]  /*0160*/  MOV R6, R8 ;  /* 0x0000000800067202 */ /* 0x000fe20000000f00 */
[----:B--2---:R-:W-:Y:S01]  /*0170*/  FMUL R9, R0, R7 ;  /* 0x0000000700097220 */ /* 0x004fe20000400000 */
[----:B------:R-:W-:-:S05]  /*0180*/  MOV R7, R11 ;  /* 0x0000000b00077202 */ /* 0x000fca0000000f00 */
[----:B------:R0:W-:Y:S04]  /*0190*/  STG.E desc[UR12][R6.64+-0x20], R9 ;  /* 0xffffe00906007986 */ /* 0x0001e8000c10190c */
[----:B------:R-:W2:Y:S04]  /*01a0*/  LDG.E R0, desc[UR12][R4.64+-0x1c] ;  /* 0xffffe40c04007981 */ /* 0x000ea8000c1e1900 */
[----:B------:R-:W2:Y:S02]  /*01b0*/  LDG.E R11, desc[UR12][R2.64+-0x1c] ;  /* 0xffffe40c020b7981 */ /* 0x000ea4000c1e1900 */
[----:B--2---:R-:W-:-:S05]  /*01c0*/  FMUL R11, R0, R11 ;  /* 0x0000000b000b7220 */ /* 0x004fca0000400000 */
[----:B------:R1:W-:Y:S04]  /*01d0*/  STG.E desc[UR12][R6.64+-0x1c], R11 ;  /* 0xffffe40b06007986 */ /* 0x0003e8000c10190c */
[----:B------:R-:W2:Y:S04]  /*01e0*/  LDG.E R0, desc[UR12][R4.64+-0x18] ;  /* 0xffffe80c04007981 */ /* 0x000ea8000c1e1900 */
[----:B------:R-:W2:Y:S02]  /*01f0*/  LDG.E R13, desc[UR12][R2.64+-0x18] ;  /* 0xffffe80c020d7981 */ /* 0x000ea4000c1e1900 */
[----:B--2---:R-:W-:-:S05]  /*0200*/  FMUL R13, R0, R13 ;  /* 0x0000000d000d7220 */ /* 0x004fca0000400000 */
[----:B------:R2:W-:Y:S04]  /*0210*/  STG.E desc[UR12][R6.64+-0x18], R13 ;  /* 0xffffe80d06007986 */ /* 0x0005e8000c10190c */
[----:B------:R-:W3:Y:S04]  /*0220*/  LDG.E R0, desc[UR12][R4.64+-0x14] ;  /* 0xffffec0c04007981 */ /* 0x000ee8000c1e1900 */
[----:B------:R-:W3:Y:S02]  /*0230*/  LDG.E R15, desc[UR12][R2.64+-0x14] ;  /* 0xffffec0c020f7981 */ /* 0x000ee4000c1e1900 */
[----:B---3--:R-:W-:-:S05]  /*0240*/  FMUL R15, R0, R15 ;  /* 0x0000000f000f7220 */ /* 0x008fca0000400000 */
[----:B------:R3:W-:Y:S04]  /*0250*/  STG.E desc[UR12][R6.64+-0x14], R15 ;  /* 0xffffec0f06007986 */ /* 0x0007e8000c10190c */
[----:B------:R-:W4:Y:S04]  /*0260*/  LDG.E R0, desc[UR12][R4.64+-0x10] ;  /* 0xfffff00c04007981 */ /* 0x000f28000c1e1900 */
[----:B0-----:R-:W4:Y:S02]  /*0270*/  LDG.E R9, desc[UR12][R2.64+-0x10] ;  /* 0xfffff00c02097981 */ /* 0x001f24000c1e1900 */
[----:B----4-:R-:W-:-:S05]  /*0280*/  FMUL R9, R0, R9 ;  /* 0x0000000900097220 */ /* 0x010fca0000400000 */
[----:B------:R0:W-:Y:S04]  /*0290*/  STG.E desc[UR12][R6.64+-0x10], R9 ;  /* 0xfffff00906007986 */ /* 0x0001e8000c10190c */
[----:B------:R-:W4:Y:S04]  /*02a0*/  LDG.E R0, desc[UR12][R4.64+-0xc] ;  /* 0xfffff40c04007981 */ /* 0x000f28000c1e1900 */
[----:B-1----:R-:W4:Y:S02]  /*02b0*/  LDG.E R11, desc[UR12][R2.64+-0xc] ;  /* 0xfffff40c020b7981 */ /* 0x002f24000c1e1900 */
[----:B----4-:R-:W-:-:S05]  /*02c0*/  FMUL R11, R0, R11 ;  /* 0x0000000b000b7220 */ /* 0x010fca0000400000 */
[----:B------:R1:W-:Y:S04]  /*02d0*/  STG.E desc[UR12][R6.64+-0xc], R11 ;  /* 0xfffff40b06007986 */ /* 0x0003e8000c10190c */
[----:B------:R-:W4:Y:S04]  /*02e0*/  LDG.E R0, desc[UR12][R4.64+-0x8] ;  /* 0xfffff80c04007981 */ /* 0x000f28000c1e1900 */
[----:B--2---:R-:W4:Y:S02]  /*02f0*/  LDG.E R13, desc[UR12][R2.64+-0x8] ;  /* 0xfffff80c020d7981 */ /* 0x004f24000c1e1900 */
[----:B----4-:R-:W-:-:S05]  /*0300*/  FMUL R13, R0, R13 ;  /* 0x0000000d000d7220 */ /* 0x010fca0000400000 */
[----:B------:R2:W-:Y:S04]  /*0310*/  STG.E desc[UR12][R6.64+-0x8], R13 ;  /* 0xfffff80d06007986 */ /* 0x0005e8000c10190c */
[----:B------:R-:W4:Y:S04]  /*0320*/  LDG.E R0, desc[UR12][R4.64+-0x4] ;  /* 0xfffffc0c04007981 */ /* 0x000f28000c1e1900 */
[----:B---3--:R-:W4:Y:S02]  /*0330*/  LDG.E R15, desc[UR12][R2.64+-0x4] ;  /* 0xfffffc0c020f7981 */ /* 0x008f24000c1e1900 */
[----:B----4-:R-:W-:-:S05]  /*0340*/  FMUL R15, R0, R15 ;  /* 0x0000000f000f7220 */ /* 0x010fca0000400000 */
        /* <DEDUP_REMOVED lines=30> */
[----:B---3--:R-:W4:Y:S01]  /*0530*/  LDG.E R15, desc[UR12][R2.64+0x1c] ;  /* 0x00001c0c020f7981 */ /* 0x008f22000c1e1900 */
[----:B------:R-:W-:Y:S01]  /*0540*/  UIADD3 UR4, UPT, UPT, UR4, 0x10, URZ ;  /* 0x0000001004047890 */ /* 0x000fe2000fffe0ff */
[----:B0-----:R-:W-:-:S02]  /*0550*/  IADD3 R9, P0, PT, R4, 0x40, RZ ;  /* 0x0000004004097810 */ /* 0x001fc40007f1e0ff */
[----:B------:R-:W-:Y:S01]  /*0560*/  IADD3 R8, P2, PT, R6, 0x40, RZ ;  /* 0x0000004006087810 */ /* 0x000fe20007f5e0ff */
[----:B------:R-:W-:Y:S01]  /*0570*/  UISETP.NE.AND UP0, UPT, UR4, 0x186a0, UPT ;  /* 0x000186a00400788c */ /* 0x000fe2000bf05270 */
[----:B------:R-:W-:Y:S02]  /*0580*/  IADD3.X R10, PT, PT, RZ, R5, RZ, P0, !PT ;  /* 0x00000005ff0a7210 */ /* 0x000fe400007fe4ff */
[----:B-1----:R-:W-:Y:S01]  /*0590*/  IADD3.X R11, PT, PT, RZ, R7, RZ, P2, !PT ;  /* 0x00000007ff0b7210 */ /* 0x002fe200017fe4ff */
[----:B----4-:R-:W-:Y:S01]  /*05a0*/  FMUL R15, R0, R15 ;  /* 0x0000000f000f7220 */ /* 0x010fe20000400000 */
[----:B------:R-:W-:-:S04]  /*05b0*/  IADD3 R0, P1, PT, R2, 0x40, RZ ;  /* 0x0000004002007810 */ /* 0x000fc80007f3e0ff */
[----:B------:R2:W-:Y:S01]  /*05c0*/  STG.E desc[UR12][R6.64+0x1c], R15 ;  /* 0x00001c0f06007986 */ /* 0x0005e2000c10190c */
[----:B------:R-:W-:Y:S01]  /*05d0*/  IADD3.X R3, PT, PT, RZ, R3, RZ, P1, !PT ;  /* 0x00000003ff037210 */ /* 0x000fe20000ffe4ff */
[----:B------:R-:W-:Y:S07]  /*05e0*/  BRA.U UP0, `(.L_x_0) ;  /* 0xfffffff900c87547 */ /* 0x000fee000b83ffff */
[----:B------:R-:W-:Y:S05]  /*05f0*/  EXIT ;  /* 0x000000000000794d */ /* 0x000fea0003800000 */
.L_x_1:
[----:B------:R-:W-:-:S00]  /*0600*/  BRA `(.L_x_1) ;  /* 0xfffffffc00fc7947 */ /* 0x000fc0000383ffff */
[----:B------:R-:W-:-:S00]  /*0610*/  NOP ;  /* 0x0000000000007918 */ /* 0x000fc00000000000 */
        /* <DEDUP_REMOVED lines=14> */
.L_x_2:


//--------------------- .nv.shared.reserved.0     --------------------------
	.section	.nv.shared.reserved.0,"aw",@nobits
	.weak		__nv_reservedSMEM_offset_0_alias
	.size		__nv_reservedSMEM_offset_0_alias, 0, 64
	.other		__nv_reservedSMEM_offset_0_alias,@"STO_CUDA_RESERVED_SHARED STV_DEFAULT"
__nv_reservedSMEM_offset_0_alias:
	.zero		0
	.zero		64


//--------------------- .nv.constant0._Z15calculateAnglesPfS_S_ --------------------------
	.section	.nv.constant0._Z15calculateAnglesPfS_S_,"a",@progbits
	.sectionflags	@""
	.align	4
.nv.constant0._Z15calculateAnglesPfS_S_:
	.zero		920


//--------------------- SYMBOLS --------------------------

	.type		.nv.reservedSmem.offset0,@object
	.size		.nv.reservedSmem.offset0,0x4
